//
// Generated by NVIDIA NVVM Compiler
//
// Compiler Build ID: CL-36424714
// Cuda compilation tools, release 13.0, V13.0.88
// Based on NVVM 20.0.0
//

.version 9.0
.target sm_100
.address_size 64

	// .globl	_Z8MyMethodPcPiS0_

.visible .entry _Z8MyMethodPcPiS0_(
	.param .u64 .ptr .align 1 _Z8MyMethodPcPiS0__param_0,
	.param .u64 .ptr .align 1 _Z8MyMethodPcPiS0__param_1,
	.param .u64 .ptr .align 1 _Z8MyMethodPcPiS0__param_2
)
{
	.local .align 16 .b8 	__local_depot0[80];
	.reg .b64 	%SP;
	.reg .b64 	%SPL;
	.reg .pred 	%p<15>;
	.reg .b16 	%rs<29>;
	.reg .b32 	%r<91>;
	.reg .b64 	%rd<45>;

	mov.u64 	%SPL, __local_depot0;
	ld.param.u64 	%rd9, [_Z8MyMethodPcPiS0__param_0];
	ld.param.u64 	%rd10, [_Z8MyMethodPcPiS0__param_1];
	ld.param.u64 	%rd8, [_Z8MyMethodPcPiS0__param_2];
	cvta.to.global.u64 	%rd1, %rd10;
	cvta.to.global.u64 	%rd2, %rd9;
	add.u64 	%rd3, %SPL, 0;
	mov.u32 	%r36, %ctaid.x;
	mov.u32 	%r37, %ntid.x;
	mov.u32 	%r38, %tid.x;
	mad.lo.s32 	%r1, %r36, %r37, %r38;
	shl.b32 	%r2, %r1, 13;
	mov.b32 	%r39, -1;
	st.local.v4.u32 	[%rd3], {%r39, %r39, %r39, %r39};
	st.local.v4.u32 	[%rd3+16], {%r39, %r39, %r39, %r39};
	st.local.v4.u32 	[%rd3+32], {%r39, %r39, %r39, %r39};
	st.local.v4.u32 	[%rd3+48], {%r39, %r39, %r39, %r39};
	st.local.v4.u32 	[%rd3+64], {%r39, %r39, %r39, %r39};
	setp.gt.s32 	%p1, %r1, 7113;
	@%p1 bra 	$L__BB0_23;
	mov.b32 	%r81, 8191;
	mov.b32 	%r78, 0;
	mov.u32 	%r79, %r78;
	mov.u32 	%r80, %r78;
$L__BB0_2:
	add.s32 	%r42, %r2, %r81;
	cvt.s64.s32 	%rd12, %r42;
	add.s64 	%rd4, %rd2, %rd12;
	ld.global.s8 	%rs1, [%rd4];
	mul.lo.s16 	%rs2, %rs1, 103;
	shr.u16 	%rs3, %rs2, 15;
	shr.s16 	%rs4, %rs2, 9;
	add.s16 	%rs5, %rs4, %rs3;
	mul.lo.s16 	%rs6, %rs5, 5;
	sub.s16 	%rs7, %rs1, %rs6;
	cvt.u32.u16 	%r43, %rs7;
	cvt.s32.s8 	%r44, %r43;
	mad.lo.s32 	%r45, %r80, 7, %r44;
	add.s32 	%r46, %r45, 1;
	mul.wide.s32 	%rd13, %r46, 4;
	add.s64 	%rd14, %rd1, %rd13;
	ld.global.u32 	%r7, [%rd14];
	setp.eq.s32 	%p2, %r7, 0;
	@%p2 bra 	$L__BB0_15;
	mul.lo.s32 	%r8, %r7, 7;
	mul.wide.s32 	%rd15, %r8, 4;
	add.s64 	%rd16, %rd1, %rd15;
	ld.global.u32 	%r47, [%rd16+24];
	setp.ne.s32 	%p3, %r47, 1;
	@%p3 bra 	$L__BB0_5;
	add.s32 	%r48, %r79, 1;
	mul.wide.s32 	%rd17, %r78, 4;
	add.s64 	%rd18, %rd3, %rd17;
	st.local.u32 	[%rd18], %r48;
	add.s32 	%r78, %r78, 1;
$L__BB0_5:
	ld.global.s8 	%rs8, [%rd4+-1];
	mul.lo.s16 	%rs9, %rs8, 103;
	shr.u16 	%rs10, %rs9, 15;
	shr.s16 	%rs11, %rs9, 9;
	add.s16 	%rs12, %rs11, %rs10;
	mul.lo.s16 	%rs13, %rs12, 5;
	sub.s16 	%rs14, %rs8, %rs13;
	cvt.u32.u16 	%r49, %rs14;
	cvt.s32.s8 	%r50, %r49;
	add.s32 	%r51, %r8, %r50;
	add.s32 	%r52, %r51, 1;
	mul.wide.s32 	%rd19, %r52, 4;
	add.s64 	%rd20, %rd1, %rd19;
	ld.global.u32 	%r11, [%rd20];
	setp.eq.s32 	%p4, %r11, 0;
	@%p4 bra 	$L__BB0_15;
	mul.lo.s32 	%r12, %r11, 7;
	mul.wide.s32 	%rd21, %r12, 4;
	add.s64 	%rd22, %rd1, %rd21;
	ld.global.u32 	%r53, [%rd22+24];
	setp.ne.s32 	%p5, %r53, 1;
	@%p5 bra 	$L__BB0_8;
	add.s32 	%r54, %r79, 2;
	mul.wide.s32 	%rd23, %r78, 4;
	add.s64 	%rd24, %rd3, %rd23;
	st.local.u32 	[%rd24], %r54;
	add.s32 	%r78, %r78, 1;
$L__BB0_8:
	ld.global.s8 	%rs15, [%rd4+-2];
	mul.lo.s16 	%rs16, %rs15, 103;
	shr.u16 	%rs17, %rs16, 15;
	shr.s16 	%rs18, %rs16, 9;
	add.s16 	%rs19, %rs18, %rs17;
	mul.lo.s16 	%rs20, %rs19, 5;
	sub.s16 	%rs21, %rs15, %rs20;
	cvt.u32.u16 	%r55, %rs21;
	cvt.s32.s8 	%r56, %r55;
	add.s32 	%r57, %r12, %r56;
	add.s32 	%r58, %r57, 1;
	mul.wide.s32 	%rd25, %r58, 4;
	add.s64 	%rd26, %rd1, %rd25;
	ld.global.u32 	%r15, [%rd26];
	setp.eq.s32 	%p6, %r15, 0;
	@%p6 bra 	$L__BB0_15;
	mul.lo.s32 	%r16, %r15, 7;
	mul.wide.s32 	%rd27, %r16, 4;
	add.s64 	%rd28, %rd1, %rd27;
	ld.global.u32 	%r59, [%rd28+24];
	setp.ne.s32 	%p7, %r59, 1;
	@%p7 bra 	$L__BB0_11;
	add.s32 	%r60, %r79, 3;
	mul.wide.s32 	%rd29, %r78, 4;
	add.s64 	%rd30, %rd3, %rd29;
	st.local.u32 	[%rd30], %r60;
	add.s32 	%r78, %r78, 1;
$L__BB0_11:
	ld.global.s8 	%rs22, [%rd4+-3];
	mul.lo.s16 	%rs23, %rs22, 103;
	shr.u16 	%rs24, %rs23, 15;
	shr.s16 	%rs25, %rs23, 9;
	add.s16 	%rs26, %rs25, %rs24;
	mul.lo.s16 	%rs27, %rs26, 5;
	sub.s16 	%rs28, %rs22, %rs27;
	cvt.u32.u16 	%r61, %rs28;
	cvt.s32.s8 	%r62, %r61;
	add.s32 	%r63, %r16, %r62;
	add.s32 	%r64, %r63, 1;
	mul.wide.s32 	%rd31, %r64, 4;
	add.s64 	%rd32, %rd1, %rd31;
	ld.global.u32 	%r80, [%rd32];
	setp.eq.s32 	%p8, %r80, 0;
	@%p8 bra 	$L__BB0_15;
	add.s32 	%r79, %r79, 4;
	mul.lo.s32 	%r65, %r80, 7;
	mul.wide.s32 	%rd33, %r65, 4;
	add.s64 	%rd34, %rd1, %rd33;
	ld.global.u32 	%r66, [%rd34+24];
	setp.ne.s32 	%p9, %r66, 1;
	@%p9 bra 	$L__BB0_14;
	mul.wide.s32 	%rd35, %r78, 4;
	add.s64 	%rd36, %rd3, %rd35;
	st.local.u32 	[%rd36], %r79;
	add.s32 	%r78, %r78, 1;
$L__BB0_14:
	add.s32 	%r81, %r81, -4;
	setp.ne.s32 	%p10, %r79, 8192;
	@%p10 bra 	$L__BB0_2;
$L__BB0_15:
	ld.local.u32 	%r86, [%rd3];
	setp.eq.s32 	%p11, %r86, -1;
	@%p11 bra 	$L__BB0_23;
	add.s32 	%r25, %r2, 8192;
	cvta.to.global.u64 	%rd37, %rd8;
	mul.wide.s32 	%rd38, %r1, 4;
	add.s64 	%rd5, %rd37, %rd38;
	mov.b32 	%r90, 0;
	mov.u64 	%rd44, %rd3;
	mov.u32 	%r89, %r90;
$L__BB0_17:
	add.s32 	%r68, %r89, %r25;
	cvt.s64.s32 	%rd39, %r68;
	add.s64 	%rd40, %rd2, %rd39;
	ld.global.s8 	%r69, [%rd40];
	add.s32 	%r29, %r89, %r86;
	sub.s32 	%r70, 8192, %r29;
	mul.lo.s32 	%r71, %r70, 7;
	mul.wide.s32 	%rd41, %r71, 4;
	add.s64 	%rd42, %rd1, %rd41;
	ld.global.u32 	%r72, [%rd42];
	setp.eq.s32 	%p12, %r72, %r69;
	@%p12 bra 	$L__BB0_19;
	add.s32 	%r90, %r90, 1;
	mov.b32 	%r74, -1;
	st.local.u32 	[%rd44], %r74;
	mov.b32 	%r89, 0;
	bra.uni 	$L__BB0_22;
$L__BB0_19:
	setp.ne.s32 	%p13, %r29, 8191;
	@%p13 bra 	$L__BB0_21;
	sub.s32 	%r76, %r25, %r86;
	st.global.u32 	[%rd5], %r76;
	add.s32 	%r90, %r90, 1;
	mov.b32 	%r77, -1;
	st.local.u32 	[%rd44], %r77;
	mov.b32 	%r89, 0;
	bra.uni 	$L__BB0_22;
$L__BB0_21:
	add.s32 	%r89, %r89, 1;
$L__BB0_22:
	mul.wide.s32 	%rd43, %r90, 4;
	add.s64 	%rd44, %rd3, %rd43;
	ld.local.u32 	%r86, [%rd44];
	setp.ne.s32 	%p14, %r86, -1;
	@%p14 bra 	$L__BB0_17;
$L__BB0_23:
	ret;

}


// ===== COMPILED SASS (sm_100) =====

	.target	sm_100

	.elftype	@"ET_EXEC"


//--------------------- .note.nv.tkinfo           --------------------------
	.section	.note.nv.tkinfo,"",@"SHT_NOTE"
	.sectionflags	@"SHF_NOTE_NV_TKINFO"
	.tkinfo
        /*0018*/ 	.word	0x00000002
        /*0030*/ 	.string	""
        /*0030*/ 	.string	"ptxas"
        /*0030*/ 	.string	"Cuda compilation tools, release 13.0, V13.0.88"
        /*0030*/ 	.string	"Build cuda_13.0.r13.0/compiler.36424714_0"
        /*0030*/ 	.string	"-arch sm_100 -m 64 "



//--------------------- .note.nv.cuinfo           --------------------------
	.section	.note.nv.cuinfo,"",@"SHT_NOTE"
	.sectionflags	@"SHF_NOTE_NV_CUINFO"
        /*0018*/ 	.short	0x0002
        /*001a*/ 	.short	0x0064
        /*001c*/ 	.short	0x0082
	.zero		2


//--------------------- .nv.info                  --------------------------
	.section	.nv.info,"",@"SHT_CUDA_INFO"
	.align	4


	//----- nvinfo : EIATTR_REGCOUNT
	.align		4
        /*0000*/ 	.byte	0x04, 0x2f
        /*0002*/ 	.short	(.L_1 - .L_0)
	.align		4
.L_0:
        /*0004*/ 	.word	index@(_Z8MyMethodPcPiS0_)
        /*0008*/ 	.word	0x00000025


	//----- nvinfo : EIATTR_FRAME_SIZE
	.align		4
.L_1:
        /*000c*/ 	.byte	0x04, 0x11
        /*000e*/ 	.short	(.L_3 - .L_2)
	.align		4
.L_2:
        /*0010*/ 	.word	index@(_Z8MyMethodPcPiS0_)
        /*0014*/ 	.word	0x00000000


	//----- nvinfo : EIATTR_MIN_STACK_SIZE
	.align		4
.L_3:
        /*0018*/ 	.byte	0x04, 0x12
        /*001a*/ 	.short	(.L_5 - .L_4)
	.align		4
.L_4:
        /*001c*/ 	.word	index@(_Z8MyMethodPcPiS0_)
        /*0020*/ 	.word	0x00000000
.L_5:


//--------------------- .nv.compat                --------------------------
	.section	.nv.compat,"",@"SHT_CUDA_COMPAT_INFO"
	.align	4
        /*0000*/ 	.byte	0x02, 0x09, 0x00, 0x00, 0x02, 0x02, 0x01, 0x00, 0x02, 0x05, 0x05, 0x00, 0x03, 0x07, 0x01, 0x01
        /*0010*/ 	.byte	0x02, 0x03, 0x00, 0x00, 0x02, 0x06, 0x01, 0x00, 0x04, 0x0b, 0x08, 0x00, 0x09, 0x00, 0x00, 0x00
        /*0020*/ 	.byte	0x00, 0x00, 0x00, 0x00


//--------------------- .nv.info._Z8MyMethodPcPiS0_ --------------------------
	.section	.nv.info._Z8MyMethodPcPiS0_,"",@"SHT_CUDA_INFO"
	.sectionflags	@""
	.align	4


	//----- nvinfo : EIATTR_CUDA_API_VERSION
	.align		4
        /*0000*/ 	.byte	0x04, 0x37
        /*0002*/ 	.short	(.L_7 - .L_6)
.L_6:
        /*0004*/ 	.word	0x00000082


	//----- nvinfo : EIATTR_KPARAM_INFO
	.align		4
.L_7:
        /*0008*/ 	.byte	0x04, 0x17
        /*000a*/ 	.short	(.L_9 - .L_8)
.L_8:
        /*000c*/ 	.word	0x00000000
        /*0010*/ 	.short	0x0002
        /*0012*/ 	.short	0x0010
        /*0014*/ 	.byte	0x00, 0xf5, 0x21, 0x00


	//----- nvinfo : EIATTR_KPARAM_INFO
	.align		4
.L_9:
        /*0018*/ 	.byte	0x04, 0x17
        /*001a*/ 	.short	(.L_11 - .L_10)
.L_10:
        /*001c*/ 	.word	0x00000000
        /*0020*/ 	.short	0x0001
        /*0022*/ 	.short	0x0008
        /*0024*/ 	.byte	0x00, 0xf5, 0x21, 0x00


	//----- nvinfo : EIATTR_KPARAM_INFO
	.align		4
.L_11:
        /*0028*/ 	.byte	0x04, 0x17
        /*002a*/ 	.short	(.L_13 - .L_12)
.L_12:
        /*002c*/ 	.word	0x00000000
        /*0030*/ 	.short	0x0000
        /*0032*/ 	.short	0x0000
        /*0034*/ 	.byte	0x00, 0xf5, 0x21, 0x00


	//----- nvinfo : EIATTR_SPARSE_MMA_MASK
	.align		4
.L_13:
        /*0038*/ 	.byte	0x03, 0x50
        /*003a*/ 	.short	0x0000


	//----- nvinfo : EIATTR_MAXREG_COUNT
	.align		4
        /*003c*/ 	.byte	0x03, 0x1b
        /*003e*/ 	.short	0x00ff


	//----- nvinfo : EIATTR_MERCURY_ISA_VERSION
	.align		4
        /*0040*/ 	.byte	0x03, 0x5f
        /*0042*/ 	.short	0x0101


	//----- nvinfo : EIATTR_VRC_CTA_INIT_COUNT
	.align		4
        /*0044*/ 	.byte	0x02, 0x4a
	.zero		1
	.zero		1


	//----- nvinfo : EIATTR_EXIT_INSTR_OFFSETS
	.align		4
        /*0048*/ 	.byte	0x04, 0x1c
        /*004a*/ 	.short	(.L_15 - .L_14)


	//   ....[0]....
.L_14:
        /*004c*/ 	.word	0x00000060


	//   ....[1]....
        /*0050*/ 	.word	0x00001400


	//   ....[2]....
        /*0054*/ 	.word	0x00001dd0


	//----- nvinfo : EIATTR_CRS_STACK_SIZE
	.align		4
.L_15:
        /*0058*/ 	.byte	0x04, 0x1e
        /*005a*/ 	.short	(.L_17 - .L_16)
.L_16:
        /*005c*/ 	.word	0x00000000


	//----- nvinfo : EIATTR_CBANK_PARAM_SIZE
	.align		4
.L_17:
        /*0060*/ 	.byte	0x03, 0x19
        /*0062*/ 	.short	0x0018


	//----- nvinfo : EIATTR_PARAM_CBANK
	.align		4
        /*0064*/ 	.byte	0x04, 0x0a
        /*0066*/ 	.short	(.L_19 - .L_18)
	.align		4
.L_18:
        /*0068*/ 	.word	index@(.nv.constant0._Z8MyMethodPcPiS0_)
        /*006c*/ 	.short	0x0380
        /*006e*/ 	.short	0x0018


	//----- nvinfo : EIATTR_SW_WAR
	.align		4
.L_19:
        /*0070*/ 	.byte	0x04, 0x36
        /*0072*/ 	.short	(.L_21 - .L_20)
.L_20:
        /*0074*/ 	.word	0x00000008
.L_21:


//--------------------- .nv.callgraph             --------------------------
	.section	.nv.callgraph,"",@"SHT_CUDA_CALLGRAPH"
	.align	4
	.sectionentsize	8
	.align		4
        /*0000*/ 	.word	0x00000000
	.align		4
        /*0004*/ 	.word	0xffffffff
	.align		4
        /*0008*/ 	.word	0x00000000
	.align		4
        /*000c*/ 	.word	0xfffffffe
	.align		4
        /*0010*/ 	.word	0x00000000
	.align		4
        /*0014*/ 	.word	0xfffffffd
	.align		4
        /*0018*/ 	.word	0x00000000
	.align		4
        /*001c*/ 	.word	0xfffffffc


//--------------------- .text._Z8MyMethodPcPiS0_  --------------------------
	.section	.text._Z8MyMethodPcPiS0_,"ax",@progbits
	.align	128
        .global         _Z8MyMethodPcPiS0_
        .type           _Z8MyMethodPcPiS0_,@function
        .size           _Z8MyMethodPcPiS0_,(.L_x_17 - _Z8MyMethodPcPiS0_)
        .other          _Z8MyMethodPcPiS0_,@"STO_CUDA_ENTRY STV_DEFAULT"
_Z8MyMethodPcPiS0_:
.text._Z8MyMethodPcPiS0_:
[----:B------:R-:W-:Y:S01]  /*0000*/  LDC R1, c[0x0][0x37c] ;  /* 0x0000df00ff017b82 */ /* 0x000fe20000000800 */
[----:B------:R-:W0:Y:S07]  /*0010*/  S2R R3, SR_TID.X ;  /* 0x0000000000037919 */ /* 0x000e2e0000002100 */
[----:B------:R-:W0:Y:S08]  /*0020*/  S2UR UR4, SR_CTAID.X ;  /* 0x00000000000479c3 */ /* 0x000e300000002500 */
[----:B------:R-:W0:Y:S02]  /*0030*/  LDC R0, c[0x0][0x360] ;  /* 0x0000d800ff007b82 */ /* 0x000e240000000800 */
[----:B0-----:R-:W-:-:S05]  /*0040*/  IMAD R0, R0, UR4, R3 ;  /* 0x0000000400007c24 */ /* 0x001fca000f8e0203 */
[----:B------:R-:W-:-:S13]  /*0050*/  ISETP.GT.AND P0, PT, R0, 0x1bc9, PT ;  /* 0x00001bc90000780c */ /* 0x000fda0003f04270 */
[----:B------:R-:W-:Y:S05]  /*0060*/  @P0 EXIT ;  /* 0x000000000000094d */ /* 0x000fea0003800000 */
[----:B------:R-:W-:Y:S01]  /*0070*/  HFMA2 R30, -RZ, RZ, 0, 0 ;  /* 0x00000000ff1e7431 */ /* 0x000fe200000001ff */
[----:B------:R-:W-:Y:S01]  /*0080*/  BSSY.RECONVERGENT B0, `(.L_x_0) ;  /* 0x0000136000007945 */ /* 0x000fe20003800200 */
[----:B------:R-:W-:Y:S01]  /*0090*/  IMAD.MOV.U32 R2, RZ, RZ, -0x1 ;  /* 0xffffffffff027424 */ /* 0x000fe200078e00ff */
[----:B------:R-:W-:Y:S01]  /*00a0*/  MOV R12, 0xffffffff ;  /* 0xffffffff000c7802 */ /* 0x000fe20000000f00 */
[----:B------:R-:W-:Y:S01]  /*00b0*/  IMAD.MOV.U32 R3, RZ, RZ, -0x1 ;  /* 0xffffffffff037424 */ /* 0x000fe200078e00ff */
[----:B------:R-:W0:Y:S01]  /*00c0*/  LDCU.64 UR4, c[0x0][0x358] ;  /* 0x00006b00ff0477ac */ /* 0x000e220008000a00 */
[----:B------:R-:W-:Y:S02]  /*00d0*/  IMAD.MOV.U32 R4, RZ, RZ, -0x1 ;  /* 0xffffffffff047424 */ /* 0x000fe400078e00ff */
[----:B------:R-:W-:Y:S01]  /*00e0*/  IMAD.MOV.U32 R5, RZ, RZ, -0x1 ;  /* 0xffffffffff057424 */ /* 0x000fe200078e00ff */
[----:B------:R-:W1:Y:S01]  /*00f0*/  LDCU.64 UR6, c[0x0][0x380] ;  /* 0x00007000ff0677ac */ /* 0x000e620008000a00 */
[----:B------:R-:W-:-:S02]  /*0100*/  IMAD.MOV.U32 R6, RZ, RZ, -0x1 ;  /* 0xffffffffff067424 */ /* 0x000fc400078e00ff */
[----:B------:R-:W-:Y:S02]  /*0110*/  IMAD.MOV.U32 R7, RZ, RZ, -0x1 ;  /* 0xffffffffff077424 */ /* 0x000fe400078e00ff */
[----:B------:R-:W-:Y:S02]  /*0120*/  IMAD.MOV.U32 R8, RZ, RZ, -0x1 ;  /* 0xffffffffff087424 */ /* 0x000fe400078e00ff */
[----:B------:R-:W-:Y:S02]  /*0130*/  IMAD.MOV.U32 R9, RZ, RZ, -0x1 ;  /* 0xffffffffff097424 */ /* 0x000fe400078e00ff */
[----:B------:R-:W-:Y:S02]  /*0140*/  IMAD.MOV.U32 R10, RZ, RZ, -0x1 ;  /* 0xffffffffff0a7424 */ /* 0x000fe400078e00ff */
[----:B------:R-:W-:Y:S02]  /*0150*/  IMAD.MOV.U32 R11, RZ, RZ, -0x1 ;  /* 0xffffffffff0b7424 */ /* 0x000fe400078e00ff */
        /* <DEDUP_REMOVED lines=9> */
[----:B------:R-:W-:Y:S02]  /*01f0*/  IMAD.MOV.U32 R31, RZ, RZ, 0x1fff ;  /* 0x00001fffff1f7424 */ /* 0x000fe400078e00ff */
[----:B------:R-:W-:Y:S02]  /*0200*/  IMAD.MOV.U32 R32, RZ, RZ, RZ ;  /* 0x000000ffff207224 */ /* 0x000fe400078e00ff */
[----:B01----:R-:W-:-:S07]  /*0210*/  IMAD.MOV.U32 R20, RZ, RZ, RZ ;  /* 0x000000ffff147224 */ /* 0x003fce00078e00ff */
.L_x_10:
[----:B------:R-:W-:-:S05]  /*0220*/  IMAD R17, R0, 0x2000, R31 ;  /* 0x0000200000117824 */ /* 0x000fca00078e021f */
[----:B------:R-:W-:-:S04]  /*0230*/  IADD3 R16, P0, PT, R17, UR6, RZ ;  /* 0x0000000611107c10 */ /* 0x000fc8000ff1e0ff */
[----:B------:R-:W-:-:S05]  /*0240*/  LEA.HI.X.SX32 R17, R17, UR7, 0x1, P0 ;  /* 0x0000000711117c11 */ /* 0x000fca00080f0eff */
[----:B------:R-:W2:Y:S02]  /*0250*/  LDG.E.S8 R18, desc[UR4][R16.64] ;  /* 0x0000000410127981 */ /* 0x000ea4000c1e1300 */
[----:B--2---:R-:W-:-:S05]  /*0260*/  IMAD R19, R18, 0x67, RZ ;  /* 0x0000006712137824 */ /* 0x004fca00078e02ff */
[C---:B------:R-:W-:Y:S02]  /*0270*/  LOP3.LUT R21, R19.reuse, 0xffff, RZ, 0xc0, !PT ;  /* 0x0000ffff13157812 */ /* 0x040fe400078ec0ff */
[----:B------:R-:W-:Y:S02]  /*0280*/  PRMT R22, R19, 0x9910, RZ ;  /* 0x0000991013167816 */ /* 0x000fe400000000ff */
[----:B------:R-:W-:-:S04]  /*0290*/  SHF.R.U32.HI R19, RZ, 0xf, R21 ;  /* 0x0000000fff137819 */ /* 0x000fc80000011615 */
[----:B------:R-:W-:-:S04]  /*02a0*/  LEA.HI.SX32 R19, R22, R19, 0x17 ;  /* 0x0000001316137211 */ /* 0x000fc800078fbaff */
[----:B------:R-:W-:-:S05]  /*02b0*/  PRMT R19, R19, 0x9910, RZ ;  /* 0x0000991013137816 */ /* 0x000fca00000000ff */
[----:B------:R-:W-:-:S04]  /*02c0*/  IMAD R19, R19, 0x5, RZ ;  /* 0x0000000513137824 */ /* 0x000fc800078e02ff */
[----:B------:R-:W-:-:S05]  /*02d0*/  IMAD.MOV R19, RZ, RZ, -R19 ;  /* 0x000000ffff137224 */ /* 0x000fca00078e0a13 */
[----:B------:R-:W-:-:S05]  /*02e0*/  PRMT R21, R19, 0x7710, RZ ;  /* 0x0000771013157816 */ /* 0x000fca00000000ff */
[----:B------:R-:W-:Y:S02]  /*02f0*/  IMAD.IADD R21, R18, 0x1, R21 ;  /* 0x0000000112157824 */ /* 0x000fe400078e0215 */
[----:B------:R-:W0:Y:S03]  /*0300*/  LDC.64 R18, c[0x0][0x388] ;  /* 0x0000e200ff127b82 */ /* 0x000e260000000a00 */
[----:B------:R-:W-:-:S04]  /*0310*/  LOP3.LUT R21, R21, 0xffff, RZ, 0xc0, !PT ;  /* 0x0000ffff15157812 */ /* 0x000fc800078ec0ff */
[----:B------:R-:W-:-:S05]  /*0320*/  PRMT R21, R21, 0x8880, RZ ;  /* 0x0000888015157816 */ /* 0x000fca00000000ff */
[----:B------:R-:W-:-:S04]  /*0330*/  IMAD R21, R20, 0x7, R21 ;  /* 0x0000000714157824 */ /* 0x000fc800078e0215 */
[----:B------:R-:W-:-:S04]  /*0340*/  VIADD R21, R21, 0x1 ;  /* 0x0000000115157836 */ /* 0x000fc80000000000 */
[----:B0-----:R-:W-:-:S06]  /*0350*/  IMAD.WIDE R20, R21, 0x4, R18 ;  /* 0x0000000415147825 */ /* 0x001fcc00078e0212 */
[----:B------:R-:W2:Y:S02]  /*0360*/  LDG.E R20, desc[UR4][R20.64] ;  /* 0x0000000414147981 */ /* 0x000ea4000c1e1900 */
[----:B--2---:R-:W-:-:S13]  /*0370*/  ISETP.NE.AND P0, PT, R20, RZ, PT ;  /* 0x000000ff1400720c */ /* 0x004fda0003f05270 */
[----:B------:R-:W-:Y:S05]  /*0380*/  @!P0 BRA `(.L_x_1) ;  /* 0x0000001000148947 */ /* 0x000fea0003800000 */
[----:B------:R-:W2:Y:S02]  /*0390*/  LDG.E.S8 R21, desc[UR4][R16.64+-0x1] ;  /* 0xffffff0410157981 */ /* 0x000ea4000c1e1300 */
[----:B--2---:R-:W-:-:S05]  /*03a0*/  IMAD R22, R21, 0x67, RZ ;  /* 0x0000006715167824 */ /* 0x004fca00078e02ff */
[C---:B------:R-:W-:Y:S02]  /*03b0*/  LOP3.LUT R23, R22.reuse, 0xffff, RZ, 0xc0, !PT ;  /* 0x0000ffff16177812 */ /* 0x040fe400078ec0ff */
[----:B------:R-:W-:Y:S02]  /*03c0*/  PRMT R33, R22, 0x9910, RZ ;  /* 0x0000991016217816 */ /* 0x000fe400000000ff */
[----:B------:R-:W-:-:S03]  /*03d0*/  SHF.R.U32.HI R22, RZ, 0xf, R23 ;  /* 0x0000000fff167819 */ /* 0x000fc60000011617 */
[----:B------:R-:W-:-:S05]  /*03e0*/  IMAD.MOV.U32 R23, RZ, RZ, R33 ;  /* 0x000000ffff177224 */ /* 0x000fca00078e0021 */
[----:B------:R-:W-:-:S04]  /*03f0*/  LEA.HI.SX32 R22, R23, R22, 0x17 ;  /* 0x0000001617167211 */ /* 0x000fc800078fbaff */
[----:B------:R-:W-:-:S05]  /*0400*/  PRMT R22, R22, 0x9910, RZ ;  /* 0x0000991016167816 */ /* 0x000fca00000000ff */
[----:B------:R-:W-:-:S04]  /*0410*/  IMAD R22, R22, 0x5, RZ ;  /* 0x0000000516167824 */ /* 0x000fc800078e02ff */
[----:B------:R-:W-:-:S05]  /*0420*/  IMAD.MOV R22, RZ, RZ, -R22 ;  /* 0x000000ffff167224 */ /* 0x000fca00078e0a16 */
[----:B------:R-:W-:-:S05]  /*0430*/  PRMT R22, R22, 0x7710, RZ ;  /* 0x0000771016167816 */ /* 0x000fca00000000ff */
[----:B------:R-:W-:-:S05]  /*0440*/  IMAD.IADD R21, R21, 0x1, R22 ;  /* 0x0000000115157824 */ /* 0x000fca00078e0216 */
[----:B------:R-:W-:-:S04]  /*0450*/  LOP3.LUT R21, R21, 0xffff, RZ, 0xc0, !PT ;  /* 0x0000ffff15157812 */ /* 0x000fc800078ec0ff */
[----:B------:R-:W-:Y:S01]  /*0460*/  PRMT R22, R21, 0x8880, RZ ;  /* 0x0000888015167816 */ /* 0x000fe200000000ff */
[----:B------:R-:W-:-:S04]  /*0470*/  IMAD R21, R20, 0x7, RZ ;  /* 0x0000000714157824 */ /* 0x000fc800078e02ff */
[----:B------:R-:W-:-:S05]  /*0480*/  IMAD.MOV.U32 R20, RZ, RZ, R22 ;  /* 0x000000ffff147224 */ /* 0x000fca00078e0016 */
[C---:B------:R-:W-:Y:S01]  /*0490*/  IADD3 R23, PT, PT, R21.reuse, 0x1, R20 ;  /* 0x0000000115177810 */ /* 0x040fe20007ffe014 */
[----:B------:R-:W-:-:S04]  /*04a0*/  IMAD.WIDE R20, R21, 0x4, R18 ;  /* 0x0000000415147825 */ /* 0x000fc800078e0212 */
[----:B------:R-:W-:Y:S02]  /*04b0*/  IMAD.WIDE R22, R23, 0x4, R18 ;  /* 0x0000000417167825 */ /* 0x000fe400078e0212 */
[----:B------:R-:W2:Y:S04]  /*04c0*/  LDG.E R20, desc[UR4][R20.64+0x18] ;  /* 0x0000180414147981 */ /* 0x000ea8000c1e1900 */
[----:B------:R-:W3:Y:S01]  /*04d0*/  LDG.E R22, desc[UR4][R22.64] ;  /* 0x0000000416167981 */ /* 0x000ee2000c1e1900 */
[----:B------:R-:W-:Y:S01]  /*04e0*/  BSSY.RECONVERGENT B1, `(.L_x_2) ;  /* 0x000002f000017945 */ /* 0x000fe20003800200 */
[----:B--2---:R-:W-:Y:S02]  /*04f0*/  ISETP.NE.AND P1, PT, R20, 0x1, PT ;  /* 0x000000011400780c */ /* 0x004fe40003f25270 */
[----:B---3--:R-:W-:-:S11]  /*0500*/  ISETP.NE.AND P0, PT, R22, RZ, PT ;  /* 0x000000ff1600720c */ /* 0x008fd60003f05270 */
[----:B------:R-:W-:Y:S05]  /*0510*/  @P1 BRA `(.L_x_3) ;  /* 0x0000000000ac1947 */ /* 0x000fea0003800000 */
[----:B------:R-:W-:Y:S01]  /*0520*/  SHF.L.U32 R21, R30, 0x2, RZ ;  /* 0x000000021e157819 */ /* 0x000fe200000006ff */
[----:B------:R-:W-:Y:S01]  /*0530*/  VIADD R20, R32, 0x1 ;  /* 0x0000000120147836 */ /* 0x000fe20000000000 */
[----:B------:R-:W-:Y:S02]  /*0540*/  IADD3 R30, PT, PT, R30, 0x1, RZ ;  /* 0x000000011e1e7810 */ /* 0x000fe40007ffe0ff */
[C---:B------:R-:W-:Y:S02]  /*0550*/  ISETP.EQ.AND P6, PT, R21.reuse, RZ, PT ;  /* 0x000000ff1500720c */ /* 0x040fe40003fc2270 */
[C---:B------:R-:W-:Y:S02]  /*0560*/  ISETP.EQ.AND P1, PT, R21.reuse, 0x4, PT ;  /* 0x000000041500780c */ /* 0x040fe40003f22270 */
[C---:B------:R-:W-:Y:S02]  /*0570*/  ISETP.EQ.AND P2, PT, R21.reuse, 0x8, PT ;  /* 0x000000081500780c */ /* 0x040fe40003f42270 */
[----:B------:R-:W-:-:S02]  /*0580*/  ISETP.EQ.AND P3, PT, R21, 0xc, PT ;  /* 0x0000000c1500780c */ /* 0x000fc40003f62270 */
[C---:B------:R-:W-:Y:S02]  /*0590*/  ISETP.EQ.AND P4, PT, R21.reuse, 0x10, PT ;  /* 0x000000101500780c */ /* 0x040fe40003f82270 */
[----:B------:R-:W-:-:S03]  /*05a0*/  ISETP.EQ.AND P5, PT, R21, 0x14, PT ;  /* 0x000000141500780c */ /* 0x000fc60003fa2270 */
[--C-:B------:R-:W-:Y:S01]  /*05b0*/  @P6 IMAD.MOV.U32 R2, RZ, RZ, R20.reuse ;  /* 0x000000ffff026224 */ /* 0x100fe200078e0014 */
[C---:B------:R-:W-:Y:S01]  /*05c0*/  ISETP.EQ.AND P6, PT, R21.reuse, 0x18, PT ;  /* 0x000000181500780c */ /* 0x040fe20003fc2270 */
        /* <DEDUP_REMOVED lines=8> */
[----:B------:R-:W-:Y:S01]  /*0650*/  @P5 IMAD.MOV.U32 R7, RZ, RZ, R20 ;  /* 0x000000ffff075224 */ /* 0x000fe200078e0014 */
[----:B------:R-:W-:-:S03]  /*0660*/  ISETP.EQ.AND P5, PT, R21, 0x2c, PT ;  /* 0x0000002c1500780c */ /* 0x000fc60003fa2270 */
[--C-:B------:R-:W-:Y:S01]  /*0670*/  @P6 IMAD.MOV.U32 R8, RZ, RZ, R20.reuse ;  /* 0x000000ffff086224 */ /* 0x100fe200078e0014 */
[C---:B------:R-:W-:Y:S01]  /*0680*/  ISETP.EQ.AND P6, PT, R21.reuse, 0x30, PT ;  /* 0x000000301500780c */ /* 0x040fe20003fc2270 */
[--C-:B------:R-:W-:Y:S01]  /*0690*/  @P1 IMAD.MOV.U32 R9, RZ, RZ, R20.reuse ;  /* 0x000000ffff091224 */ /* 0x100fe200078e0014 */
[C---:B------:R-:W-:Y:S01]  /*06a0*/  ISETP.EQ.AND P1, PT, R21.reuse, 0x34, PT ;  /* 0x000000341500780c */ /* 0x040fe20003f22270 */
[--C-:B------:R-:W-:Y:S01]  /*06b0*/  @P2 IMAD.MOV.U32 R10, RZ, RZ, R20.reuse ;  /* 0x000000ffff0a2224 */ /* 0x100fe200078e0014 */
[C---:B------:R-:W-:Y:S02]  /*06c0*/  ISETP.EQ.AND P2, PT, R21.reuse, 0x38, PT ;  /* 0x000000381500780c */ /* 0x040fe40003f42270 */
[----:B------:R-:W-:Y:S01]  /*06d0*/  @P3 MOV R11, R20 ;  /* 0x00000014000b3202 */ /* 0x000fe20000000f00 */
[--C-:B------:R-:W-:Y:S01]  /*06e0*/  @P4 IMAD.MOV.U32 R12, RZ, RZ, R20.reuse ;  /* 0x000000ffff0c4224 */ /* 0x100fe200078e0014 */
[C---:B------:R-:W-:Y:S01]  /*06f0*/  ISETP.EQ.AND P3, PT, R21.reuse, 0x3c, PT ;  /* 0x0000003c1500780c */ /* 0x040fe20003f62270 */
[----:B------:R-:W-:Y:S01]  /*0700*/  @P5 IMAD.MOV.U32 R13, RZ, RZ, R20 ;  /* 0x000000ffff0d5224 */ /* 0x000fe200078e0014 */
[----:B------:R-:W-:-:S02]  /*0710*/  ISETP.EQ.AND P4, PT, R21, 0x40, PT ;  /* 0x000000401500780c */ /* 0x000fc40003f82270 */
[C---:B------:R-:W-:Y:S01]  /*0720*/  ISETP.EQ.AND P5, PT, R21.reuse, 0x44, PT ;  /* 0x000000441500780c */ /* 0x040fe20003fa2270 */
[--C-:B------:R-:W-:Y:S01]  /*0730*/  @P6 IMAD.MOV.U32 R14, RZ, RZ, R20.reuse ;  /* 0x000000ffff0e6224 */ /* 0x100fe200078e0014 */
[C---:B------:R-:W-:Y:S01]  /*0740*/  ISETP.EQ.AND P6, PT, R21.reuse, 0x48, PT ;  /* 0x000000481500780c */ /* 0x040fe20003fc2270 */
[--C-:B------:R-:W-:Y:S01]  /*0750*/  @P1 IMAD.MOV.U32 R15, RZ, RZ, R20.reuse ;  /* 0x000000ffff0f1224 */ /* 0x100fe200078e0014 */
[----:B------:R-:W-:Y:S01]  /*0760*/  ISETP.EQ.AND P1, PT, R21, 0x4c, PT ;  /* 0x0000004c1500780c */ /* 0x000fe20003f22270 */
[----:B------:R-:W-:-:S04]  /*0770*/  @P2 IMAD.MOV.U32 R24, RZ, RZ, R20 ;  /* 0x000000ffff182224 */ /* 0x000fc800078e0014 */
[--C-:B------:R-:W-:Y:S02]  /*0780*/  @P3 IMAD.MOV.U32 R25, RZ, RZ, R20.reuse ;  /* 0x000000ffff193224 */ /* 0x100fe400078e0014 */
[--C-:B------:R-:W-:Y:S02]  /*0790*/  @P4 IMAD.MOV.U32 R26, RZ, RZ, R20.reuse ;  /* 0x000000ffff1a4224 */ /* 0x100fe400078e0014 */
[--C-:B------:R-:W-:Y:S02]  /*07a0*/  @P5 IMAD.MOV.U32 R27, RZ, RZ, R20.reuse ;  /* 0x000000ffff1b5224 */ /* 0x100fe400078e0014 */
[--C-:B------:R-:W-:Y:S02]  /*07b0*/  @P6 IMAD.MOV.U32 R28, RZ, RZ, R20.reuse ;  /* 0x000000ffff1c6224 */ /* 0x100fe400078e0014 */
[----:B------:R-:W-:-:S07]  /*07c0*/  @P1 IMAD.MOV.U32 R29, RZ, RZ, R20 ;  /* 0x000000ffff1d1224 */ /* 0x000fce00078e0014 */
.L_x_3:
[----:B------:R-:W-:Y:S05]  /*07d0*/  BSYNC.RECONVERGENT B1 ;  /* 0x0000000000017941 */ /* 0x000fea0003800200 */
.L_x_2:
[----:B------:R-:W-:Y:S05]  /*07e0*/  @!P0 BRA `(.L_x_1) ;  /* 0x0000000800fc8947 */ /* 0x000fea0003800000 */
        /* <DEDUP_REMOVED lines=11> */
[----:B------:R-:W-:-:S03]  /*08a0*/  IMAD R21, R22, 0x7, RZ ;  /* 0x0000000716157824 */ /* 0x000fc600078e02ff */
[----:B------:R-:W-:-:S04]  /*08b0*/  LOP3.LUT R20, R20, 0xffff, RZ, 0xc0, !PT ;  /* 0x0000ffff14147812 */ /* 0x000fc800078ec0ff */
[----:B------:R-:W-:-:S04]  /*08c0*/  PRMT R20, R20, 0x8880, RZ ;  /* 0x0000888014147816 */ /* 0x000fc800000000ff */
        /* <DEDUP_REMOVED lines=9> */
[----:B------:R-:W-:Y:S02]  /*0960*/  IMAD.SHL.U32 R21, R30, 0x4, RZ ;  /* 0x000000041e157824 */ /* 0x000fe400078e00ff */
[----:B------:R-:W-:Y:S02]  /*0970*/  VIADD R20, R32, 0x2 ;  /* 0x0000000220147836 */ /* 0x000fe40000000000 */
[----:B------:R-:W-:Y:S01]  /*0980*/  VIADD R30, R30, 0x1 ;  /* 0x000000011e1e7836 */ /* 0x000fe20000000000 */
        /* <DEDUP_REMOVED lines=18> */
[----:B------:R-:W-:Y:S02]  /*0ab0*/  @P6 MOV R8, R20 ;  /* 0x0000001400086202 */ /* 0x000fe40000000f00 */
        /* <DEDUP_REMOVED lines=9> */
[----:B------:R-:W-:-:S02]  /*0b50*/  ISETP.EQ.AND P4, PT, R21, 0x40, PT ;  /* 0x000000401500780c */ /* 0x000fc40003f82270 */
[----:B------:R-:W-:-:S03]  /*0b60*/  ISETP.EQ.AND P5, PT, R21, 0x44, PT ;  /* 0x000000441500780c */ /* 0x000fc60003fa2270 */
[--C-:B------:R-:W-:Y:S01]  /*0b70*/  @P6 IMAD.MOV.U32 R14, RZ, RZ, R20.reuse ;  /* 0x000000ffff0e6224 */ /* 0x100fe200078e0014 */
[C---:B------:R-:W-:Y:S01]  /*0b80*/  ISETP.EQ.AND P6, PT, R21.reuse, 0x48, PT ;  /* 0x000000481500780c */ /* 0x040fe20003fc2270 */
[--C-:B------:R-:W-:Y:S01]  /*0b90*/  @P1 IMAD.MOV.U32 R15, RZ, RZ, R20.reuse ;  /* 0x000000ffff0f1224 */ /* 0x100fe200078e0014 */
[----:B------:R-:W-:Y:S01]  /*0ba0*/  ISETP.EQ.AND P1, PT, R21, 0x4c, PT ;  /* 0x0000004c1500780c */ /* 0x000fe20003f22270 */
[--C-:B------:R-:W-:Y:S02]  /*0bb0*/  @P2 IMAD.MOV.U32 R24, RZ, RZ, R20.reuse ;  /* 0x000000ffff182224 */ /* 0x100fe400078e0014 */
[--C-:B------:R-:W-:Y:S02]  /*0bc0*/  @P3 IMAD.MOV.U32 R25, RZ, RZ, R20.reuse ;  /* 0x000000ffff193224 */ /* 0x100fe400078e0014 */
[----:B------:R-:W-:Y:S02]  /*0bd0*/  @P4 IMAD.MOV.U32 R26, RZ, RZ, R20 ;  /* 0x000000ffff1a4224 */ /* 0x000fe400078e0014 */
[----:B------:R-:W-:-:S04]  /*0be0*/  @P5 MOV R27, R20 ;  /* 0x00000014001b5202 */ /* 0x000fc80000000f00 */
[--C-:B------:R-:W-:Y:S02]  /*0bf0*/  @P6 IMAD.MOV.U32 R28, RZ, RZ, R20.reuse ;  /* 0x000000ffff1c6224 */ /* 0x100fe400078e0014 */
[----:B------:R-:W-:-:S07]  /*0c00*/  @P1 IMAD.MOV.U32 R29, RZ, RZ, R20 ;  /* 0x000000ffff1d1224 */ /* 0x000fce00078e0014 */
.L_x_5:
[----:B------:R-:W-:Y:S05]  /*0c10*/  BSYNC.RECONVERGENT B1 ;  /* 0x0000000000017941 */ /* 0x000fea0003800200 */
.L_x_4:
[----:B------:R-:W-:Y:S05]  /*0c20*/  @!P0 BRA `(.L_x_1) ;  /* 0x0000000400ec8947 */ /* 0x000fea0003800000 */
[----:B------:R-:W2:Y:S02]  /*0c30*/  LDG.E.S8 R16, desc[UR4][R16.64+-0x3] ;  /* 0xfffffd0410107981 */ /* 0x000ea4000c1e1300 */
[----:B--2---:R-:W-:-:S05]  /*0c40*/  IMAD R20, R16, 0x67, RZ ;  /* 0x0000006710147824 */ /* 0x004fca00078e02ff */
[C---:B------:R-:W-:Y:S02]  /*0c50*/  LOP3.LUT R21, R20.reuse, 0xffff, RZ, 0xc0, !PT ;  /* 0x0000ffff14157812 */ /* 0x040fe400078ec0ff */
[----:B------:R-:W-:Y:S02]  /*0c60*/  PRMT R23, R20, 0x9910, RZ ;  /* 0x0000991014177816 */ /* 0x000fe400000000ff */
[----:B------:R-:W-:-:S03]  /*0c70*/  SHF.R.U32.HI R20, RZ, 0xf, R21 ;  /* 0x0000000fff147819 */ /* 0x000fc60000011615 */
[----:B------:R-:W-:-:S05]  /*0c80*/  IMAD.MOV.U32 R21, RZ, RZ, R23 ;  /* 0x000000ffff157224 */ /* 0x000fca00078e0017 */
[----:B------:R-:W-:Y:S01]  /*0c90*/  LEA.HI.SX32 R20, R21, R20, 0x17 ;  /* 0x0000001415147211 */ /* 0x000fe200078fbaff */
[----:B------:R-:W-:-:S03]  /*0ca0*/  IMAD R21, R22, 0x7, RZ ;  /* 0x0000000716157824 */ /* 0x000fc600078e02ff */
[----:B------:R-:W-:-:S05]  /*0cb0*/  PRMT R20, R20, 0x9910, RZ ;  /* 0x0000991014147816 */ /* 0x000fca00000000ff */
[----:B------:R-:W-:-:S04]  /*0cc0*/  IMAD R20, R20, 0x5, RZ ;  /* 0x0000000514147824 */ /* 0x000fc800078e02ff */
[----:B------:R-:W-:-:S05]  /*0cd0*/  IMAD.MOV R20, RZ, RZ, -R20 ;  /* 0x000000ffff147224 */ /* 0x000fca00078e0a14 */
[----:B------:R-:W-:-:S05]  /*0ce0*/  PRMT R17, R20, 0x7710, RZ ;  /* 0x0000771014117816 */ /* 0x000fca00000000ff */
[----:B------:R-:W-:-:S05]  /*0cf0*/  IMAD.IADD R16, R16, 0x1, R17 ;  /* 0x0000000110107824 */ /* 0x000fca00078e0211 */
        /* <DEDUP_REMOVED lines=21> */
[C---:B------:R-:W-:Y:S02]  /*0e50*/  ISETP.EQ.AND P6, PT, R20.reuse, 0x18, PT ;  /* 0x000000181400780c */ /* 0x040fe40003fc2270 */
[----:B------:R-:W-:Y:S01]  /*0e60*/  @P1 MOV R3, R17 ;  /* 0x0000001100031202 */ /* 0x000fe20000000f00 */
        /* <DEDUP_REMOVED lines=18> */
[C---:B------:R-:W-:Y:S02]  /*0f90*/  ISETP.EQ.AND P4, PT, R20.reuse, 0x40, PT ;  /* 0x000000401400780c */ /* 0x040fe40003f82270 */
[----:B------:R-:W-:Y:S01]  /*0fa0*/  @P5 MOV R13, R17 ;  /* 0x00000011000d5202 */ /* 0x000fe20000000f00 */
[----:B------:R-:W-:Y:S01]  /*0fb0*/  @P6 IMAD.MOV.U32 R14, RZ, RZ, R17 ;  /* 0x000000ffff0e6224 */ /* 0x000fe200078e0011 */
[----:B------:R-:W-:-:S02]  /*0fc0*/  ISETP.EQ.AND P5, PT, R20, 0x44, PT ;  /* 0x000000441400780c */ /* 0x000fc40003fa2270 */
[C---:B------:R-:W-:Y:S01]  /*0fd0*/  ISETP.EQ.AND P6, PT, R20.reuse, 0x48, PT ;  /* 0x000000481400780c */ /* 0x040fe20003fc2270 */
[--C-:B------:R-:W-:Y:S01]  /*0fe0*/  @P1 IMAD.MOV.U32 R15, RZ, RZ, R17.reuse ;  /* 0x000000ffff0f1224 */ /* 0x100fe200078e0011 */
[----:B------:R-:W-:Y:S01]  /*0ff0*/  ISETP.EQ.AND P1, PT, R20, 0x4c, PT ;  /* 0x0000004c1400780c */ /* 0x000fe20003f22270 */
[--C-:B------:R-:W-:Y:S02]  /*1000*/  @P2 IMAD.MOV.U32 R24, RZ, RZ, R17.reuse ;  /* 0x000000ffff182224 */ /* 0x100fe400078e0011 */
[--C-:B------:R-:W-:Y:S02]  /*1010*/  @P3 IMAD.MOV.U32 R25, RZ, RZ, R17.reuse ;  /* 0x000000ffff193224 */ /* 0x100fe400078e0011 */
[----:B------:R-:W-:-:S04]  /*1020*/  @P4 IMAD.MOV.U32 R26, RZ, RZ, R17 ;  /* 0x000000ffff1a4224 */ /* 0x000fc800078e0011 */
[--C-:B------:R-:W-:Y:S02]  /*1030*/  @P5 IMAD.MOV.U32 R27, RZ, RZ, R17.reuse ;  /* 0x000000ffff1b5224 */ /* 0x100fe400078e0011 */
[--C-:B------:R-:W-:Y:S02]  /*1040*/  @P6 IMAD.MOV.U32 R28, RZ, RZ, R17.reuse ;  /* 0x000000ffff1c6224 */ /* 0x100fe400078e0011 */
[----:B------:R-:W-:-:S07]  /*1050*/  @P1 IMAD.MOV.U32 R29, RZ, RZ, R17 ;  /* 0x000000ffff1d1224 */ /* 0x000fce00078e0011 */
.L_x_7:
[----:B------:R-:W-:Y:S05]  /*1060*/  BSYNC.RECONVERGENT B1 ;  /* 0x0000000000017941 */ /* 0x000fea0003800200 */
.L_x_6:
[----:B------:R-:W-:Y:S05]  /*1070*/  @!P0 BRA `(.L_x_1) ;  /* 0x0000000000d88947 */ /* 0x000fea0003800000 */
[----:B------:R-:W-:-:S05]  /*1080*/  MOV R20, R16 ;  /* 0x0000001000147202 */ /* 0x000fca0000000f00 */
[----:B------:R-:W-:-:S04]  /*1090*/  IMAD R17, R20, 0x7, RZ ;  /* 0x0000000714117824 */ /* 0x000fc800078e02ff */
[----:B------:R-:W-:-:S06]  /*10a0*/  IMAD.WIDE R18, R17, 0x4, R18 ;  /* 0x0000000411127825 */ /* 0x000fcc00078e0212 */
[----:B------:R-:W2:Y:S01]  /*10b0*/  LDG.E R18, desc[UR4][R18.64+0x18] ;  /* 0x0000180412127981 */ /* 0x000ea2000c1e1900 */
[----:B------:R-:W-:Y:S01]  /*10c0*/  BSSY.RECONVERGENT B1, `(.L_x_8) ;  /* 0x000002e000017945 */ /* 0x000fe20003800200 */
[----:B------:R-:W-:Y:S01]  /*10d0*/  VIADD R32, R32, 0x4 ;  /* 0x0000000420207836 */ /* 0x000fe20000000000 */
[----:B--2---:R-:W-:-:S13]  /*10e0*/  ISETP.NE.AND P0, PT, R18, 0x1, PT ;  /* 0x000000011200780c */ /* 0x004fda0003f05270 */
[----:B------:R-:W-:Y:S05]  /*10f0*/  @P0 BRA `(.L_x_9) ;  /* 0x0000000000a80947 */ /* 0x000fea0003800000 */
[C---:B------:R-:W-:Y:S02]  /*1100*/  IMAD.SHL.U32 R16, R30.reuse, 0x4, RZ ;  /* 0x000000041e107824 */ /* 0x040fe400078e00ff */
[----:B------:R-:W-:-:S03]  /*1110*/  VIADD R30, R30, 0x1 ;  /* 0x000000011e1e7836 */ /* 0x000fc60000000000 */
[C---:B------:R-:W-:Y:S02]  /*1120*/  ISETP.EQ.AND P5, PT, R16.reuse, RZ, PT ;  /* 0x000000ff1000720c */ /* 0x040fe40003fa2270 */
[C---:B------:R-:W-:Y:S02]  /*1130*/  ISETP.EQ.AND P4, PT, R16.reuse, 0x4, PT ;  /* 0x000000041000780c */ /* 0x040fe40003f82270 */
[C---:B------:R-:W-:Y:S02]  /*1140*/  ISETP.EQ.AND P3, PT, R16.reuse, 0x8, PT ;  /* 0x000000081000780c */ /* 0x040fe40003f62270 */
[C---:B------:R-:W-:Y:S02]  /*1150*/  ISETP.EQ.AND P2, PT, R16.reuse, 0xc, PT ;  /* 0x0000000c1000780c */ /* 0x040fe40003f42270 */
[C---:B------:R-:W-:Y:S02]  /*1160*/  ISETP.EQ.AND P1, PT, R16.reuse, 0x10, PT ;  /* 0x000000101000780c */ /* 0x040fe40003f22270 */
[----:B------:R-:W-:-:S02]  /*1170*/  ISETP.EQ.AND P0, PT, R16, 0x14, PT ;  /* 0x000000141000780c */ /* 0x000fc40003f02270 */
        /* <DEDUP_REMOVED lines=15> */
[----:B------:R-:W-:Y:S01]  /*1270*/  @P5 MOV R9, R32 ;  /* 0x0000002000095202 */ /* 0x000fe20000000f00 */
        /* <DEDUP_REMOVED lines=12> */
[--C-:B------:R-:W-:Y:S02]  /*1340*/  @P5 IMAD.MOV.U32 R24, RZ, RZ, R32.reuse ;  /* 0x000000ffff185224 */ /* 0x100fe400078e0020 */
[--C-:B------:R-:W-:Y:S02]  /*1350*/  @P4 IMAD.MOV.U32 R25, RZ, RZ, R32.reuse ;  /* 0x000000ffff194224 */ /* 0x100fe400078e0020 */
[----:B------:R-:W-:Y:S02]  /*1360*/  @P3 MOV R26, R32 ;  /* 0x00000020001a3202 */ /* 0x000fe40000000f00 */
[--C-:B------:R-:W-:Y:S02]  /*1370*/  @P2 IMAD.MOV.U32 R27, RZ, RZ, R32.reuse ;  /* 0x000000ffff1b2224 */ /* 0x100fe400078e0020 */
[--C-:B------:R-:W-:Y:S02]  /*1380*/  @P1 IMAD.MOV.U32 R28, RZ, RZ, R32.reuse ;  /* 0x000000ffff1c1224 */ /* 0x100fe400078e0020 */
[----:B------:R-:W-:-:S07]  /*1390*/  @P0 IMAD.MOV.U32 R29, RZ, RZ, R32 ;  /* 0x000000ffff1d0224 */ /* 0x000fce00078e0020 */
.L_x_9:
[----:B------:R-:W-:Y:S05]  /*13a0*/  BSYNC.RECONVERGENT B1 ;  /* 0x0000000000017941 */ /* 0x000fea0003800200 */
.L_x_8:
[----:B------:R-:W-:Y:S01]  /*13b0*/  ISETP.NE.AND P0, PT, R32, 0x2000, PT ;  /* 0x000020002000780c */ /* 0x000fe20003f05270 */
[----:B------:R-:W-:-:S12]  /*13c0*/  VIADD R31, R31, 0xfffffffc ;  /* 0xfffffffc1f1f7836 */ /* 0x000fd80000000000 */
[----:B------:R-:W-:Y:S05]  /*13d0*/  @P0 BRA `(.L_x_10) ;  /* 0xffffffec00900947 */ /* 0x000fea000383ffff */
.L_x_1:
[----:B------:R-:W-:Y:S05]  /*13e0*/  BSYNC.RECONVERGENT B0 ;  /* 0x0000000000007941 */ /* 0x000fea0003800200 */
.L_x_0:
[----:B------:R-:W-:-:S13]  /*13f0*/  ISETP.NE.AND P0, PT, R2, -0x1, PT ;  /* 0xffffffff0200780c */ /* 0x000fda0003f05270 */
[----:B------:R-:W-:Y:S05]  /*1400*/  @!P0 EXIT ;  /* 0x000000000000894d */ /* 0x000fea0003800000 */
[----:B------:R-:W0:Y:S01]  /*1410*/  LDC.64 R20, c[0x0][0x390] ;  /* 0x0000e400ff147b82 */ /* 0x000e220000000a00 */
[C---:B------:R-:W-:Y:S01]  /*1420*/  LEA R22, R0.reuse, 0x2000, 0xd ;  /* 0x0000200000167811 */ /* 0x040fe200078e68ff */
[----:B------:R-:W-:Y:S01]  /*1430*/  IMAD.MOV.U32 R31, RZ, RZ, RZ ;  /* 0x000000ffff1f7224 */ /* 0x000fe200078e00ff */
[----:B------:R-:W1:Y:S01]  /*1440*/  LDCU.64 UR6, c[0x0][0x380] ;  /* 0x00007000ff0677ac */ /* 0x000e620008000a00 */
[----:B------:R-:W-:Y:S02]  /*1450*/  IMAD.MOV.U32 R32, RZ, RZ, RZ ;  /* 0x000000ffff207224 */ /* 0x000fe400078e00ff */
[----:B------:R-:W-:Y:S02]  /*1460*/  IMAD.MOV.U32 R23, RZ, RZ, RZ ;  /* 0x000000ffff177224 */ /* 0x000fe400078e00ff */
[----:B0-----:R-:W-:-:S04]  /*1470*/  IMAD.WIDE R20, R0, 0x4, R20 ;  /* 0x0000000400147825 */ /* 0x001fc800078e0214 */
[----:B-1----:R-:W-:-:S07]  /*1480*/  IMAD.MOV.U32 R0, RZ, RZ, R2 ;  /* 0x000000ffff007224 */ /* 0x002fce00078e0002 */
.L_x_15:
[----:B------:R-:W0:Y:S01]  /*1490*/  LDC.64 R16, c[0x0][0x388] ;  /* 0x0000e200ff107b82 */ /* 0x000e220000000a00 */
[----:B------:R-:W-:Y:S01]  /*14a0*/  MOV R19, 0xfffffff9 ;  /* 0xfffffff900137802 */ /* 0x000fe20000000f00 */
[----:B------:R-:W-:Y:S02]  /*14b0*/  IMAD.IADD R30, R23, 0x1, R0 ;  /* 0x00000001171e7824 */ /* 0x000fe400078e0200 */
[----:B------:R-:W-:Y:S02]  /*14c0*/  IMAD.IADD R33, R22, 0x1, R23 ;  /* 0x0000000116217824 */ /* 0x000fe400078e0217 */
[----:B------:R-:W-:-:S03]  /*14d0*/  IMAD R19, R30, R19, 0xe000 ;  /* 0x0000e0001e137424 */ /* 0x000fc600078e0213 */
[----:B------:R-:W-:Y:S01]  /*14e0*/  IADD3 R18, P0, PT, R33, UR6, RZ ;  /* 0x0000000621127c10 */ /* 0x000fe2000ff1e0ff */
[----:B0-----:R-:W-:-:S03]  /*14f0*/  IMAD.WIDE R16, R19, 0x4, R16 ;  /* 0x0000000413107825 */ /* 0x001fc600078e0210 */
[----:B------:R-:W-:-:S03]  /*1500*/  LEA.HI.X.SX32 R19, R33, UR7, 0x1, P0 ;  /* 0x0000000721137c11 */ /* 0x000fc600080f0eff */
[----:B------:R-:W2:Y:S04]  /*1510*/  LDG.E R17, desc[UR4][R16.64] ;  /* 0x0000000410117981 */ /* 0x000ea8000c1e1900 */
[----:B------:R-:W2:Y:S01]  /*1520*/  LDG.E.S8 R18, desc[UR4][R18.64] ;  /* 0x0000000412127981 */ /* 0x000ea2000c1e1300 */
[----:B------:R-:W-:Y:S01]  /*1530*/  BSSY.RECONVERGENT B0, `(.L_x_11) ;  /* 0x000005e000007945 */ /* 0x000fe20003800200 */
[----:B--2---:R-:W-:-:S13]  /*1540*/  ISETP.NE.AND P0, PT, R17, R18, PT ;  /* 0x000000121100720c */ /* 0x004fda0003f05270 */
[----:B------:R-:W-:Y:S05]  /*1550*/  @!P0 BRA `(.L_x_12) ;  /* 0x0000000000ac8947 */ /* 0x000fea0003800000 */
[C---:B------:R-:W-:Y:S01]  /*1560*/  ISETP.EQ.AND P5, PT, R32.reuse, RZ, PT ;  /* 0x000000ff2000720c */ /* 0x040fe20003fa2270 */
[----:B------:R-:W-:Y:S01]  /*1570*/  VIADD R31, R31, 0x1 ;  /* 0x000000011f1f7836 */ /* 0x000fe20000000000 */
[C---:B------:R-:W-:Y:S01]  /*1580*/  ISETP.EQ.AND P4, PT, R32.reuse, 0x4, PT ;  /* 0x000000042000780c */ /* 0x040fe20003f82270 */
[----:B------:R-:W-:Y:S01]  /*1590*/  IMAD.MOV.U32 R23, RZ, RZ, RZ ;  /* 0x000000ffff177224 */ /* 0x000fe200078e00ff */
[C---:B------:R-:W-:Y:S02]  /*15a0*/  ISETP.EQ.AND P3, PT, R32.reuse, 0x8, PT ;  /* 0x000000082000780c */ /* 0x040fe40003f62270 */
[C---:B------:R-:W-:Y:S02]  /*15b0*/  ISETP.EQ.AND P2, PT, R32.reuse, 0xc, PT ;  /* 0x0000000c2000780c */ /* 0x040fe40003f42270 */
[C---:B------:R-:W-:Y:S02]  /*15c0*/  ISETP.EQ.AND P1, PT, R32.reuse, 0x10, PT ;  /* 0x000000102000780c */ /* 0x040fe40003f22270 */
[----:B------:R-:W-:-:S02]  /*15d0*/  ISETP.EQ.AND P0, PT, R32, 0x14, PT ;  /* 0x000000142000780c */ /* 0x000fc40003f02270 */
[C---:B------:R-:W-:Y:S01]  /*15e0*/  ISETP.EQ.AND P6, PT, R32.reuse, 0x18, PT ;  /* 0x000000182000780c */ /* 0x040fe20003fc2270 */
[----:B------:R-:W-:Y:S01]  /*15f0*/  @P5 IMAD.MOV.U32 R2, RZ, RZ, -0x1 ;  /* 0xffffffffff025424 */ /* 0x000fe200078e00ff */
        /* <DEDUP_REMOVED lines=14> */
[----:B------:R-:W-:-:S02]  /*16e0*/  ISETP.EQ.AND P5, PT, R32, 0x38, PT ;  /* 0x000000382000780c */ /* 0x000fc40003fa2270 */
[----:B------:R-:W-:Y:S01]  /*16f0*/  @P4 MOV R10, 0xffffffff ;  /* 0xffffffff000a4802 */ /* 0x000fe20000000f00 */
        /* <DEDUP_REMOVED lines=9> */
[----:B------:R-:W-:Y:S01]  /*1790*/  ISETP.EQ.AND P0, PT, R32, 0x4c, PT ;  /* 0x0000004c2000780c */ /* 0x000fe20003f02270 */
[----:B------:R-:W-:-:S04]  /*17a0*/  @P5 IMAD.MOV.U32 R24, RZ, RZ, -0x1 ;  /* 0xffffffffff185424 */ /* 0x000fc800078e00ff */
[----:B------:R-:W-:Y:S02]  /*17b0*/  @P4 IMAD.MOV.U32 R25, RZ, RZ, -0x1 ;  /* 0xffffffffff194424 */ /* 0x000fe400078e00ff */
[----:B------:R-:W-:Y:S02]  /*17c0*/  @P3 MOV R26, 0xffffffff ;  /* 0xffffffff001a3802 */ /* 0x000fe40000000f00 */
[----:B------:R-:W-:Y:S02]  /*17d0*/  @P2 IMAD.MOV.U32 R27, RZ, RZ, -0x1 ;  /* 0xffffffffff1b2424 */ /* 0x000fe400078e00ff */
[----:B------:R-:W-:Y:S02]  /*17e0*/  @P1 IMAD.MOV.U32 R28, RZ, RZ, -0x1 ;  /* 0xffffffffff1c1424 */ /* 0x000fe400078e00ff */
[----:B------:R-:W-:Y:S01]  /*17f0*/  @P0 IMAD.MOV.U32 R29, RZ, RZ, -0x1 ;  /* 0xffffffffff1d0424 */ /* 0x000fe200078e00ff */
[----:B------:R-:W-:Y:S06]  /*1800*/  BRA `(.L_x_13) ;  /* 0x0000000000c07947 */ /* 0x000fec0003800000 */
.L_x_12:
[----:B------:R-:W-:-:S13]  /*1810*/  ISETP.NE.AND P0, PT, R30, 0x1fff, PT ;  /* 0x00001fff1e00780c */ /* 0x000fda0003f05270 */
[----:B------:R-:W-:Y:S05]  /*1820*/  @P0 BRA `(.L_x_14) ;  /* 0x0000000000b40947 */ /* 0x000fea0003800000 */
[----:B------:R-:W-:Y:S01]  /*1830*/  ISETP.EQ.AND P5, PT, R32, RZ, PT ;  /* 0x000000ff2000720c */ /* 0x000fe20003fa2270 */
[----:B------:R-:W-:Y:S01]  /*1840*/  IMAD.IADD R17, R22, 0x1, -R0 ;  /* 0x0000000116117824 */ /* 0x000fe200078e0a00 */
[C---:B------:R-:W-:Y:S01]  /*1850*/  ISETP.EQ.AND P4, PT, R32.reuse, 0x4, PT ;  /* 0x000000042000780c */ /* 0x040fe20003f82270 */
[----:B------:R-:W-:Y:S01]  /*1860*/  VIADD R31, R31, 0x1 ;  /* 0x000000011f1f7836 */ /* 0x000fe20000000000 */
[C---:B------:R-:W-:Y:S01]  /*1870*/  ISETP.EQ.AND P3, PT, R32.reuse, 0x8, PT ;  /* 0x000000082000780c */ /* 0x040fe20003f62270 */
[----:B------:R-:W-:Y:S01]  /*1880*/  IMAD.MOV.U32 R23, RZ, RZ, RZ ;  /* 0x000000ffff177224 */ /* 0x000fe200078e00ff */
[C---:B------:R-:W-:Y:S01]  /*1890*/  ISETP.EQ.AND P2, PT, R32.reuse, 0xc, PT ;  /* 0x0000000c2000780c */ /* 0x040fe20003f42270 */
[----:B------:R0:W-:Y:S01]  /*18a0*/  STG.E desc[UR4][R20.64], R17 ;  /* 0x0000001114007986 */ /* 0x0001e2000c101904 */
        /* <DEDUP_REMOVED lines=26> */
[C---:B------:R-:W-:Y:S01]  /*1a50*/  ISETP.EQ.AND P1, PT, R32.reuse, 0x48, PT ;  /* 0x000000482000780c */ /* 0x040fe20003f22270 */
[----:B------:R-:W-:Y:S01]  /*1a60*/  @P0 IMAD.MOV.U32 R14, RZ, RZ, -0x1 ;  /* 0xffffffffff0e0424 */ /* 0x000fe200078e00ff */
[----:B------:R-:W-:Y:S02]  /*1a70*/  ISETP.EQ.AND P0, PT, R32, 0x4c, PT ;  /* 0x0000004c2000780c */ /* 0x000fe40003f02270 */
[----:B------:R-:W-:Y:S01]  /*1a80*/  @P6 MOV R15, 0xffffffff ;  /* 0xffffffff000f6802 */ /* 0x000fe20000000f00 */
[----:B------:R-:W-:Y:S02]  /*1a90*/  @P5 IMAD.MOV.U32 R24, RZ, RZ, -0x1 ;  /* 0xffffffffff185424 */ /* 0x000fe400078e00ff */
[----:B------:R-:W-:Y:S02]  /*1aa0*/  @P4 IMAD.MOV.U32 R25, RZ, RZ, -0x1 ;  /* 0xffffffffff194424 */ /* 0x000fe400078e00ff */
[----:B------:R-:W-:Y:S02]  /*1ab0*/  @P3 IMAD.MOV.U32 R26, RZ, RZ, -0x1 ;  /* 0xffffffffff1a3424 */ /* 0x000fe400078e00ff */
[----:B------:R-:W-:-:S02]  /*1ac0*/  @P2 IMAD.MOV.U32 R27, RZ, RZ, -0x1 ;  /* 0xffffffffff1b2424 */ /* 0x000fc400078e00ff */
[----:B------:R-:W-:Y:S02]  /*1ad0*/  @P1 IMAD.MOV.U32 R28, RZ, RZ, -0x1 ;  /* 0xffffffffff1c1424 */ /* 0x000fe400078e00ff */
[----:B------:R-:W-:Y:S01]  /*1ae0*/  @P0 IMAD.MOV.U32 R29, RZ, RZ, -0x1 ;  /* 0xffffffffff1d0424 */ /* 0x000fe200078e00ff */
[----:B0-----:R-:W-:Y:S06]  /*1af0*/  BRA `(.L_x_13) ;  /* 0x0000000000047947 */ /* 0x001fec0003800000 */
.L_x_14:
[----:B------:R-:W-:-:S07]  /*1b00*/  VIADD R23, R23, 0x1 ;  /* 0x0000000117177836 */ /* 0x000fce0000000000 */
.L_x_13:
[----:B------:R-:W-:Y:S05]  /*1b10*/  BSYNC.RECONVERGENT B0 ;  /* 0x0000000000007941 */ /* 0x000fea0003800200 */
.L_x_11:
[----:B------:R-:W-:-:S05]  /*1b20*/  IMAD.SHL.U32 R32, R31, 0x4, RZ ;  /* 0x000000041f207824 */ /* 0x000fca00078e00ff */
[C---:B------:R-:W-:Y:S02]  /*1b30*/  ISETP.EQ.AND P0, PT, R32.reuse, RZ, PT ;  /* 0x000000ff2000720c */ /* 0x040fe40003f02270 */
[C---:B------:R-:W-:Y:S02]  /*1b40*/  ISETP.EQ.AND P1, PT, R32.reuse, 0x4, PT ;  /* 0x000000042000780c */ /* 0x040fe40003f22270 */
[C---:B------:R-:W-:Y:S02]  /*1b50*/  ISETP.EQ.AND P2, PT, R32.reuse, 0x8, PT ;  /* 0x000000082000780c */ /* 0x040fe40003f42270 */
[----:B------:R-:W-:-:S07]  /*1b60*/  ISETP.EQ.AND P3, PT, R32, 0xc, PT ;  /* 0x0000000c2000780c */ /* 0x000fce0003f62270 */
[----:B------:R-:W-:Y:S01]  /*1b70*/  @P0 IMAD.MOV.U32 R0, RZ, RZ, R2 ;  /* 0x000000ffff000224 */ /* 0x000fe200078e0002 */
[C---:B------:R-:W-:Y:S02]  /*1b80*/  ISETP.EQ.AND P0, PT, R32.reuse, 0x10, PT ;  /* 0x000000102000780c */ /* 0x040fe40003f02270 */
[----:B------:R-:W-:Y:S01]  /*1b90*/  @P1 MOV R0, R3 ;  /* 0x0000000300001202 */ /* 0x000fe20000000f00 */
[----:B------:R-:W-:Y:S01]  /*1ba0*/  @P2 IMAD.MOV.U32 R0, RZ, RZ, R4 ;  /* 0x000000ffff002224 */ /* 0x000fe200078e0004 */
[C---:B------:R-:W-:Y:S01]  /*1bb0*/  ISETP.EQ.AND P1, PT, R32.reuse, 0x14, PT ;  /* 0x000000142000780c */ /* 0x040fe20003f22270 */
[----:B------:R-:W-:Y:S01]  /*1bc0*/  @P3 IMAD.MOV.U32 R0, RZ, RZ, R5 ;  /* 0x000000ffff003224 */ /* 0x000fe200078e0005 */
[C---:B------:R-:W-:Y:S02]  /*1bd0*/  ISETP.EQ.AND P2, PT, R32.reuse, 0x18, PT ;  /* 0x000000182000780c */ /* 0x040fe40003f42270 */
[----:B------:R-:W-:-:S05]  /*1be0*/  ISETP.EQ.AND P3, PT, R32, 0x1c, PT ;  /* 0x0000001c2000780c */ /* 0x000fca0003f62270 */
[----:B------:R-:W-:Y:S01]  /*1bf0*/  @P0 IMAD.MOV.U32 R0, RZ, RZ, R6 ;  /* 0x000000ffff000224 */ /* 0x000fe200078e0006 */
[----:B------:R-:W-:-:S03]  /*1c00*/  ISETP.EQ.AND P0, PT, R32, 0x20, PT ;  /* 0x000000202000780c */ /* 0x000fc60003f02270 */
[----:B------:R-:W-:Y:S01]  /*1c10*/  @P1 IMAD.MOV.U32 R0, RZ, RZ, R7 ;  /* 0x000000ffff001224 */ /* 0x000fe200078e0007 */
[C---:B------:R-:W-:Y:S01]  /*1c20*/  ISETP.EQ.AND P1, PT, R32.reuse, 0x24, PT ;  /* 0x000000242000780c */ /* 0x040fe20003f22270 */
[----:B------:R-:W-:Y:S01]  /*1c30*/  @P2 IMAD.MOV.U32 R0, RZ, RZ, R8 ;  /* 0x000000ffff002224 */ /* 0x000fe200078e0008 */
[C---:B------:R-:W-:Y:S01]  /*1c40*/  ISETP.EQ.AND P2, PT, R32.reuse, 0x28, PT ;  /* 0x000000282000780c */ /* 0x040fe20003f42270 */
[----:B------:R-:W-:Y:S01]  /*1c50*/  @P3 IMAD.MOV.U32 R0, RZ, RZ, R9 ;  /* 0x000000ffff003224 */ /* 0x000fe200078e0009 */
[----:B------:R-:W-:-:S05]  /*1c60*/  ISETP.EQ.AND P3, PT, R32, 0x2c, PT ;  /* 0x0000002c2000780c */ /* 0x000fca0003f62270 */
[----:B------:R-:W-:Y:S01]  /*1c70*/  @P0 IMAD.MOV.U32 R0, RZ, RZ, R10 ;  /* 0x000000ffff000224 */ /* 0x000fe200078e000a */
[----:B------:R-:W-:-:S03]  /*1c80*/  ISETP.EQ.AND P0, PT, R32, 0x30, PT ;  /* 0x000000302000780c */ /* 0x000fc60003f02270 */
[----:B------:R-:W-:Y:S01]  /*1c90*/  @P1 IMAD.MOV.U32 R0, RZ, RZ, R11 ;  /* 0x000000ffff001224 */ /* 0x000fe200078e000b */
[C---:B------:R-:W-:Y:S01]  /*1ca0*/  ISETP.EQ.AND P1, PT, R32.reuse, 0x34, PT ;  /* 0x000000342000780c */ /* 0x040fe20003f22270 */
[----:B------:R-:W-:Y:S01]  /*1cb0*/  @P2 IMAD.MOV.U32 R0, RZ, RZ, R12 ;  /* 0x000000ffff002224 */ /* 0x000fe200078e000c */
[C---:B------:R-:W-:Y:S02]  /*1cc0*/  ISETP.EQ.AND P2, PT, R32.reuse, 0x38, PT ;  /* 0x000000382000780c */ /* 0x040fe40003f42270 */
[----:B------:R-:W-:Y:S02]  /*1cd0*/  @P3 MOV R0, R13 ;  /* 0x0000000d00003202 */ /* 0x000fe40000000f00 */
[----:B------:R-:W-:-:S03]  /*1ce0*/  ISETP.EQ.AND P3, PT, R32, 0x3c, PT ;  /* 0x0000003c2000780c */ /* 0x000fc60003f62270 */
[----:B------:R-:W-:Y:S01]  /*1cf0*/  @P0 IMAD.MOV.U32 R0, RZ, RZ, R14 ;  /* 0x000000ffff000224 */ /* 0x000fe200078e000e */
[----:B------:R-:W-:-:S03]  /*1d00*/  ISETP.EQ.AND P0, PT, R32, 0x40, PT ;  /* 0x000000402000780c */ /* 0x000fc60003f02270 */
[----:B------:R-:W-:Y:S01]  /*1d10*/  @P1 IMAD.MOV.U32 R0, RZ, RZ, R15 ;  /* 0x000000ffff001224 */ /* 0x000fe200078e000f */
[C---:B------:R-:W-:Y:S01]  /*1d20*/  ISETP.EQ.AND P1, PT, R32.reuse, 0x44, PT ;  /* 0x000000442000780c */ /* 0x040fe20003f22270 */
[----:B------:R-:W-:Y:S01]  /*1d30*/  @P2 IMAD.MOV.U32 R0, RZ, RZ, R24 ;  /* 0x000000ffff002224 */ /* 0x000fe200078e0018 */
[----:B------:R-:W-:-:S03]  /*1d40*/  ISETP.EQ.AND P2, PT, R32, 0x48, PT ;  /* 0x000000482000780c */ /* 0x000fc60003f42270 */
[----:B------:R-:W-:Y:S01]  /*1d50*/  @P3 IMAD.MOV.U32 R0, RZ, RZ, R25 ;  /* 0x000000ffff003224 */ /* 0x000fe200078e0019 */
[----:B------:R-:W-:-:S03]  /*1d60*/  ISETP.EQ.AND P3, PT, R32, 0x4c, PT ;  /* 0x0000004c2000780c */ /* 0x000fc60003f62270 */
[----:B------:R-:W-:-:S04]  /*1d70*/  @P0 IMAD.MOV.U32 R0, RZ, RZ, R26 ;  /* 0x000000ffff000224 */ /* 0x000fc800078e001a */
[----:B------:R-:W-:Y:S02]  /*1d80*/  @P1 IMAD.MOV.U32 R0, RZ, RZ, R27 ;  /* 0x000000ffff001224 */ /* 0x000fe400078e001b */
[----:B------:R-:W-:-:S04]  /*1d90*/  @P2 IMAD.MOV.U32 R0, RZ, RZ, R28 ;  /* 0x000000ffff002224 */ /* 0x000fc800078e001c */
[----:B------:R-:W-:-:S05]  /*1da0*/  @P3 IMAD.MOV.U32 R0, RZ, RZ, R29 ;  /* 0x000000ffff003224 */ /* 0x000fca00078e001d */
[----:B------:R-:W-:-:S13]  /*1db0*/  ISETP.NE.AND P0, PT, R0, -0x1, PT ;  /* 0xffffffff0000780c */ /* 0x000fda0003f05270 */
[----:B------:R-:W-:Y:S05]  /*1dc0*/  @P0 BRA `(.L_x_15) ;  /* 0xfffffff400b00947 */ /* 0x000fea000383ffff */
[----:B------:R-:W-:Y:S05]  /*1dd0*/  EXIT ;  /* 0x000000000000794d */ /* 0x000fea0003800000 */
.L_x_16:
[----:B------:R-:W-:-:S00]  /*1de0*/  BRA `(.L_x_16) ;  /* 0xfffffffc00fc7947 */ /* 0x000fc0000383ffff */
[----:B------:R-:W-:-:S00]  /*1df0*/  NOP ;  /* 0x0000000000007918 */ /* 0x000fc00000000000 */
        /* <DEDUP_REMOVED lines=8> */
.L_x_17:


//--------------------- .nv.shared.reserved.0     --------------------------
	.section	.nv.shared.reserved.0,"aw",@nobits
	.weak		__nv_reservedSMEM_offset_0_alias
	.size		__nv_reservedSMEM_offset_0_alias, 0, 64
	.other		__nv_reservedSMEM_offset_0_alias,@"STO_CUDA_RESERVED_SHARED STV_DEFAULT"
__nv_reservedSMEM_offset_0_alias:
	.zero		0
	.zero		64


//--------------------- .nv.constant0._Z8MyMethodPcPiS0_ --------------------------
	.section	.nv.constant0._Z8MyMethodPcPiS0_,"a",@progbits
	.sectionflags	@""
	.align	4
.nv.constant0._Z8MyMethodPcPiS0_:
	.zero		920


//--------------------- SYMBOLS --------------------------

	.type		.nv.reservedSmem.offset0,@object
	.size		.nv.reservedSmem.offset0,0x4
